	.headerflags	@"EF_CUDA_TEXMODE_UNIFIED EF_CUDA_64BIT_ADDRESS EF_CUDA_ACCELERATORS EF_CUDA_SM90 EF_CUDA_VIRTUAL_SM(EF_CUDA_SM90)"
	.elftype	@"ET_EXEC"


//--------------------- .nv.info                  --------------------------
	.section	.nv.info,"",@"SHT_CUDA_INFO"
	.align	4


	//----- nvinfo : EIATTR_REGCOUNT
	.align		4
        /*0000*/ 	.byte	0x04, 0x2f
        /*0002*/ 	.short	(.L_3 - .L_2)
	.align		4
.L_2:
        /*0004*/ 	.word	index@(triton_poi_fused__native_batch_norm_legit_no_training_add_74)
        /*0008*/ 	.word	0x00000018


	//----- nvinfo : EIATTR_MIN_STACK_SIZE
	.align		4
.L_3:
        /*000c*/ 	.byte	0x04, 0x12
        /*000e*/ 	.short	(.L_5 - .L_4)
	.align		4
.L_4:
        /*0010*/ 	.word	index@(triton_poi_fused__native_batch_norm_legit_no_training_add_74)
        /*0014*/ 	.word	0x00000000


	//----- nvinfo : EIATTR_FRAME_SIZE
	.align		4
.L_5:
        /*0018*/ 	.byte	0x04, 0x11
        /*001a*/ 	.short	(.L_7 - .L_6)
	.align		4
.L_6:
        /*001c*/ 	.word	index@(triton_poi_fused__native_batch_norm_legit_no_training_add_74)
        /*0020*/ 	.word	0x00000000


	//----- nvinfo : EIATTR_MIN_STACK_SIZE
	.align		4
.L_7:
        /*0024*/ 	.byte	0x04, 0x12
        /*0026*/ 	.short	(.L_9 - .L_8)
	.align		4
.L_8:
        /*0028*/ 	.word	index@(triton_poi_fused__native_batch_norm_legit_no_training_add_74)
        /*002c*/ 	.word	0x00000000
.L_9:


//--------------------- .nv.info.triton_poi_fused__native_batch_norm_legit_no_training_add_74 --------------------------
	.section	.nv.info.triton_poi_fused__native_batch_norm_legit_no_training_add_74,"",@"SHT_CUDA_INFO"
	.sectionflags	@""
	.align	4


	//----- nvinfo : EIATTR_CUDA_API_VERSION
	.align		4
        /*0000*/ 	.byte	0x04, 0x37
        /*0002*/ 	.short	(.L_11 - .L_10)
.L_10:
        /*0004*/ 	.word	0x0000007c


	//----- nvinfo : EIATTR_KPARAM_INFO
	.align		4
.L_11:
        /*0008*/ 	.byte	0x04, 0x17
        /*000a*/ 	.short	(.L_13 - .L_12)
.L_12:
        /*000c*/ 	.word	0x00000000
        /*0010*/ 	.short	0x0007
        /*0012*/ 	.short	0x0038
        /*0014*/ 	.byte	0x00, 0xf0, 0x11, 0x00


	//----- nvinfo : EIATTR_KPARAM_INFO
	.align		4
.L_13:
        /*0018*/ 	.byte	0x04, 0x17
        /*001a*/ 	.short	(.L_15 - .L_14)
.L_14:
        /*001c*/ 	.word	0x00000000
        /*0020*/ 	.short	0x0006
        /*0022*/ 	.short	0x0030
        /*0024*/ 	.byte	0x00, 0xf4, 0x21, 0x00


	//----- nvinfo : EIATTR_KPARAM_INFO
	.align		4
.L_15:
        /*0028*/ 	.byte	0x04, 0x17
        /*002a*/ 	.short	(.L_17 - .L_16)
.L_16:
        /*002c*/ 	.word	0x00000000
        /*0030*/ 	.short	0x0005
        /*0032*/ 	.short	0x0028
        /*0034*/ 	.byte	0x00, 0xf4, 0x21, 0x00


	//----- nvinfo : EIATTR_KPARAM_INFO
	.align		4
.L_17:
        /*0038*/ 	.byte	0x04, 0x17
        /*003a*/ 	.short	(.L_19 - .L_18)
.L_18:
        /*003c*/ 	.word	0x00000000
        /*0040*/ 	.short	0x0004
        /*0042*/ 	.short	0x0020
        /*0044*/ 	.byte	0x00, 0xf4, 0x21, 0x00


	//----- nvinfo : EIATTR_KPARAM_INFO
	.align		4
.L_19:
        /*0048*/ 	.byte	0x04, 0x17
        /*004a*/ 	.short	(.L_21 - .L_20)
.L_20:
        /*004c*/ 	.word	0x00000000
        /*0050*/ 	.short	0x0003
        /*0052*/ 	.short	0x0018
        /*0054*/ 	.byte	0x00, 0xf4, 0x21, 0x00


	//----- nvinfo : EIATTR_KPARAM_INFO
	.align		4
.L_21:
        /*0058*/ 	.byte	0x04, 0x17
        /*005a*/ 	.short	(.L_23 - .L_22)
.L_22:
        /*005c*/ 	.word	0x00000000
        /*0060*/ 	.short	0x0002
        /*0062*/ 	.short	0x0010
        /*0064*/ 	.byte	0x00, 0xf4, 0x21, 0x00


	//----- nvinfo : EIATTR_KPARAM_INFO
	.align		4
.L_23:
        /*0068*/ 	.byte	0x04, 0x17
        /*006a*/ 	.short	(.L_25 - .L_24)
.L_24:
        /*006c*/ 	.word	0x00000000
        /*0070*/ 	.short	0x0001
        /*0072*/ 	.short	0x0008
        /*0074*/ 	.byte	0x00, 0xf4, 0x21, 0x00


	//----- nvinfo : EIATTR_KPARAM_INFO
	.align		4
.L_25:
        /*0078*/ 	.byte	0x04, 0x17
        /*007a*/ 	.short	(.L_27 - .L_26)
.L_26:
        /*007c*/ 	.word	0x00000000
        /*0080*/ 	.short	0x0000
        /*0082*/ 	.short	0x0000
        /*0084*/ 	.byte	0x00, 0xf4, 0x21, 0x00


	//----- nvinfo : EIATTR_SPARSE_MMA_MASK
	.align		4
.L_27:
        /*0088*/ 	.byte	0x03, 0x50
        /*008a*/ 	.short	0x0000


	//----- nvinfo : EIATTR_MAXREG_COUNT
	.align		4
        /*008c*/ 	.byte	0x03, 0x1b
        /*008e*/ 	.short	0x00ff


	//----- nvinfo : EIATTR_EXIT_INSTR_OFFSETS
	.align		4
        /*0090*/ 	.byte	0x04, 0x1c
        /*0092*/ 	.short	(.L_29 - .L_28)


	//   ....[0]....
.L_28:
        /*0094*/ 	.word	0x000004d0


	//----- nvinfo : EIATTR_REQNTID
	.align		4
.L_29:
        /*0098*/ 	.byte	0x04, 0x10
        /*009a*/ 	.short	(.L_31 - .L_30)
.L_30:
        /*009c*/ 	.word	0x00000080
        /*00a0*/ 	.word	0x00000001
        /*00a4*/ 	.word	0x00000001


	//----- nvinfo : EIATTR_CBANK_PARAM_SIZE
	.align		4
.L_31:
        /*00a8*/ 	.byte	0x03, 0x19
        /*00aa*/ 	.short	0x003c


	//----- nvinfo : EIATTR_PARAM_CBANK
	.align		4
        /*00ac*/ 	.byte	0x04, 0x0a
        /*00ae*/ 	.short	(.L_33 - .L_32)
	.align		4
.L_32:
        /*00b0*/ 	.word	index@(.nv.constant0.triton_poi_fused__native_batch_norm_legit_no_training_add_74)
        /*00b4*/ 	.short	0x0210
        /*00b6*/ 	.short	0x003c


	//----- nvinfo : EIATTR_SW_WAR
	.align		4
.L_33:
        /*00b8*/ 	.byte	0x04, 0x36
        /*00ba*/ 	.short	(.L_35 - .L_34)
.L_34:
        /*00bc*/ 	.word	0x00000008
.L_35:


//--------------------- .nv.callgraph             --------------------------
	.section	.nv.callgraph,"",@"SHT_CUDA_CALLGRAPH"
	.align	4
	.sectionentsize	8
	.align		4
        /*0000*/ 	.word	0x00000000
	.align		4
        /*0004*/ 	.word	0xffffffff
	.align		4
        /*0008*/ 	.word	0x00000000
	.align		4
        /*000c*/ 	.word	0xfffffffe
	.align		4
        /*0010*/ 	.word	0x00000000
	.align		4
        /*0014*/ 	.word	0xfffffffd
	.align		4
        /*0018*/ 	.word	0x00000000
	.align		4
        /*001c*/ 	.word	0xfffffffc


//--------------------- .nv.constant4             --------------------------
	.section	.nv.constant4,"a",@progbits
	.align	8
	.align		8
.nv.constant4:
        /*0000*/ 	.dword	_$_str
	.align		8
        /*0008*/ 	.dword	_$_str_$_2


//--------------------- .text.triton_poi_fused__native_batch_norm_legit_no_training_add_74 --------------------------
	.section	.text.triton_poi_fused__native_batch_norm_legit_no_training_add_74,"ax",@progbits
	.align	128
        .global         triton_poi_fused__native_batch_norm_legit_no_training_add_74
        .type           triton_poi_fused__native_batch_norm_legit_no_training_add_74,@function
        .size           triton_poi_fused__native_batch_norm_legit_no_training_add_74,(.L_x_1 - triton_poi_fused__native_batch_norm_legit_no_training_add_74)
        .other          triton_poi_fused__native_batch_norm_legit_no_training_add_74,@"STO_CUDA_ENTRY STV_DEFAULT"
triton_poi_fused__native_batch_norm_legit_no_training_add_74:
.text.triton_poi_fused__native_batch_norm_legit_no_training_add_74:
[----:B------:R-:W-:Y:S01]  /*0000*/  LDC R1, c[0x0][0x28] ;  /* 0x00000a00ff017b82 */ /* 0x000fe20000000800 */
[----:B------:R-:W1:Y:S07]  /*0010*/  S2R R0, SR_TID.X ;  /* 0x0000000000007919 */ /* 0x000e6e0000002100 */
[----:B------:R-:W2:Y:S01]  /*0020*/  LDC.64 R2, c[0x0][0x228] ;  /* 0x00008a00ff027b82 */ /* 0x000ea20000000a00 */
[----:B------:R-:W-:Y:S01]  /*0030*/  ULDC.64 UR4, c[0x0][0x208] ;  /* 0x0000820000047ab9 */ /* 0x000fe20000000a00 */
[----:B------:R-:W3:Y:S06]  /*0040*/  S2R R9, SR_CTAID.X ;  /* 0x0000000000097919 */ /* 0x000eec0000002500 */
[----:B------:R-:W4:Y:S08]  /*0050*/  LDC.64 R6, c[0x0][0x218] ;  /* 0x00008600ff067b82 */ /* 0x000f300000000a00 */
[----:B------:R-:W5:Y:S08]  /*0060*/  LDC.64 R14, c[0x0][0x230] ;  /* 0x00008c00ff0e7b82 */ /* 0x000f700000000a00 */
[----:B------:R-:W4:Y:S01]  /*0070*/  LDC.64 R12, c[0x0][0x238] ;  /* 0x00008e00ff0c7b82 */ /* 0x000f220000000a00 */
[----:B-1----:R-:W-:-:S04]  /*0080*/  SHF.L.U32 R0, R0, 0x1, RZ ;  /* 0x0000000100007819 */ /* 0x002fc800000006ff */
[----:B------:R-:W-:-:S04]  /*0090*/  LOP3.LUT R0, R0, 0xfe, RZ, 0xc0, !PT ;  /* 0x000000fe00007812 */ /* 0x000fc800078ec0ff */
[----:B---3--:R-:W-:-:S04]  /*00a0*/  LEA R0, R9, R0, 0x8 ;  /* 0x0000000009007211 */ /* 0x008fc800078e40ff */
[----:B------:R-:W-:-:S04]  /*00b0*/  SHF.R.S32.HI R5, RZ, 0x1f, R0 ;  /* 0x0000001fff057819 */ /* 0x000fc80000011400 */
[----:B------:R-:W-:-:S04]  /*00c0*/  LEA.HI R11, R5, R0, RZ, 0x7 ;  /* 0x00000000050b7211 */ /* 0x000fc800078f38ff */
[----:B------:R-:W-:-:S04]  /*00d0*/  LOP3.LUT R5, R11, 0xffffff80, RZ, 0xc0, !PT ;  /* 0xffffff800b057812 */ /* 0x000fc800078ec0ff */
[----:B------:R-:W-:Y:S02]  /*00e0*/  IADD3 R10, R0, -R5, RZ ;  /* 0x80000005000a7210 */ /* 0x000fe40007ffe0ff */
[----:B------:R-:W1:Y:S03]  /*00f0*/  LDC.64 R4, c[0x0][0x220] ;  /* 0x00008800ff047b82 */ /* 0x000e660000000a00 */
[----:B--2---:R-:W-:-:S06]  /*0100*/  IMAD.WIDE R2, R10, 0x4, R2 ;  /* 0x000000040a027825 */ /* 0x004fcc00078e0202 */
[----:B------:R-:W2:Y:S01]  /*0110*/  LDG.E.EL.64 R2, desc[UR4][R2.64] ;  /* 0x0000000402027981 */ /* 0x000ea2000c2e1b00 */
[----:B------:R-:W-:Y:S02]  /*0120*/  SHF.R.S32.HI R17, RZ, 0x17, R9 ;  /* 0x00000017ff117819 */ /* 0x000fe40000011409 */
[----:B------:R-:W3:Y:S01]  /*0130*/  LDC.64 R8, c[0x0][0x240] ;  /* 0x00009000ff087b82 */ /* 0x000ee20000000a00 */
[----:B------:R-:W-:Y:S02]  /*0140*/  IADD3 R18, R0, 0x1, RZ ;  /* 0x0000000100127810 */ /* 0x000fe40007ffe0ff */
[----:B------:R-:W-:Y:S02]  /*0150*/  SGXT R17, R17, 0x1 ;  /* 0x000000011111781a */ /* 0x000fe40000000200 */
[----:B------:R-:W-:Y:S02]  /*0160*/  SHF.R.S32.HI R11, RZ, 0x7, R11 ;  /* 0x00000007ff0b7819 */ /* 0x000fe4000001140b */
[----:B------:R-:W-:-:S04]  /*0170*/  LEA.HI R17, R17, R18, RZ, 0x7 ;  /* 0x0000001211117211 */ /* 0x000fc800078f38ff */
[----:B------:R-:W-:Y:S01]  /*0180*/  LOP3.LUT R19, R17, 0xffffff80, RZ, 0xc0, !PT ;  /* 0xffffff8011137812 */ /* 0x000fe200078ec0ff */
[----:B----4-:R-:W-:-:S03]  /*0190*/  IMAD.WIDE R16, R0, 0x4, R6 ;  /* 0x0000000400107825 */ /* 0x010fc600078e0206 */
[----:B------:R-:W-:Y:S01]  /*01a0*/  IADD3 R18, R18, -R19, RZ ;  /* 0x8000001312127210 */ /* 0x000fe20007ffe0ff */
[C---:B-1----:R-:W-:Y:S01]  /*01b0*/  IMAD.WIDE R6, R10.reuse, 0x4, R4 ;  /* 0x000000040a067825 */ /* 0x042fe200078e0204 */
[----:B------:R-:W-:Y:S01]  /*01c0*/  ISETP.GE.AND P4, PT, R10, 0x75, PT ;  /* 0x000000750a00780c */ /* 0x000fe20003f86270 */
[----:B------:R-:W4:Y:S01]  /*01d0*/  LDG.E.64 R4, desc[UR4][R16.64] ;  /* 0x0000000410047981 */ /* 0x000f22000c1e1b00 */
[----:B------:R-:W-:Y:S01]  /*01e0*/  ISETP.GE.AND P5, PT, R18, 0x75, PT ;  /* 0x000000751200780c */ /* 0x000fe20003fa6270 */
[C---:B------:R-:W-:Y:S02]  /*01f0*/  IMAD R19, R11.reuse, 0x75, R10 ;  /* 0x000000750b137824 */ /* 0x040fe400078e020a */
[----:B------:R-:W-:Y:S01]  /*0200*/  IMAD R21, R11, 0x75, R18 ;  /* 0x000000750b157824 */ /* 0x000fe200078e0212 */
[----:B------:R-:W4:Y:S01]  /*0210*/  LDG.E.EL.64 R6, desc[UR4][R6.64] ;  /* 0x0000000406067981 */ /* 0x000f22000c2e1b00 */
[----:B-----5:R-:W-:-:S04]  /*0220*/  IMAD.WIDE R14, R10, 0x4, R14 ;  /* 0x000000040a0e7825 */ /* 0x020fc800078e020e */
[----:B0-----:R-:W-:Y:S01]  /*0230*/  IMAD.WIDE R10, R10, 0x4, R12 ;  /* 0x000000040a0a7825 */ /* 0x001fe200078e020c */
[----:B------:R-:W-:-:S03]  /*0240*/  CS2R R12, SRZ ;  /* 0x00000000000c7805 */ /* 0x000fc6000001ff00 */
[--C-:B---3--:R-:W-:Y:S02]  /*0250*/  IMAD.WIDE R18, R19, 0x4, R8.reuse ;  /* 0x0000000413127825 */ /* 0x108fe400078e0208 */
[----:B------:R-:W3:Y:S02]  /*0260*/  LDG.E.EL.64 R10, desc[UR4][R10.64] ;  /* 0x000000040a0a7981 */ /* 0x000ee4000c2e1b00 */
[----:B------:R-:W-:Y:S02]  /*0270*/  IMAD.WIDE R20, R21, 0x4, R8 ;  /* 0x0000000415147825 */ /* 0x000fe400078e0208 */
[----:B------:R-:W5:Y:S04]  /*0280*/  @!P4 LDG.E R12, desc[UR4][R18.64] ;  /* 0x00000004120cc981 */ /* 0x000f68000c1e1900 */
[----:B------:R-:W3:Y:S04]  /*0290*/  @!P5 LDG.E R13, desc[UR4][R20.64] ;  /* 0x00000004140dd981 */ /* 0x000ee8000c1e1900 */
[----:B------:R0:W3:Y:S02]  /*02a0*/  LDG.E.EL.64 R8, desc[UR4][R14.64] ;  /* 0x000000040e087981 */ /* 0x0000e4000c2e1b00 */
[----:B0-----:R-:W-:Y:S01]  /*02b0*/  HFMA2.MMA R14, -RZ, RZ, 1.625, 0 ;  /* 0x3e800000ff0e7435 */ /* 0x001fe200000001ff */
[----:B--2---:R-:W-:Y:S01]  /*02c0*/  FADD R2, R2, 9.9999997473787516356e-06 ;  /* 0x3727c5ac02027421 */ /* 0x004fe20000000000 */
[----:B------:R-:W-:-:S03]  /*02d0*/  FADD R3, R3, 9.9999997473787516356e-06 ;  /* 0x3727c5ac03037421 */ /* 0x000fc60000000000 */
[----:B------:R-:W0:Y:S08]  /*02e0*/  MUFU.SQRT R16, R2 ;  /* 0x0000000200107308 */ /* 0x000e300000002000 */
[----:B------:R1:W2:Y:S01]  /*02f0*/  MUFU.SQRT R17, R3 ;  /* 0x0000000300117308 */ /* 0x0002a20000002000 */
[C---:B0-----:R-:W-:Y:S02]  /*0300*/  FSETP.GT.AND P0, PT, R16.reuse, 8.50705917302346158658e+37, PT ;  /* 0x7e8000001000780b */ /* 0x041fe40003f04000 */
[----:B------:R-:W-:Y:S01]  /*0310*/  FSETP.GEU.AND P2, PT, R16, 1.175494350822287508e-38, PT ;  /* 0x008000001000780b */ /* 0x000fe20003f4e000 */
[----:B-1----:R-:W0:Y:S01]  /*0320*/  LDC.64 R2, c[0x0][0x210] ;  /* 0x00008400ff027b82 */ /* 0x002e220000000a00 */
[----:B--2---:R-:W-:-:S02]  /*0330*/  FSETP.GT.AND P1, PT, R17, 8.50705917302346158658e+37, PT ;  /* 0x7e8000001100780b */ /* 0x004fc40003f24000 */
[----:B------:R-:W-:-:S07]  /*0340*/  FSETP.GEU.AND P3, PT, R17, 1.175494350822287508e-38, PT ;  /* 0x008000001100780b */ /* 0x000fce0003f6e000 */
[----:B------:R-:W-:-:S04]  /*0350*/  @P0 FMUL R16, R16, 0.25 ;  /* 0x3e80000010100820 */ /* 0x000fc80000400000 */
[----:B------:R-:W-:Y:S01]  /*0360*/  @!P2 FMUL R16, R16, 16777216 ;  /* 0x4b8000001010a820 */ /* 0x000fe20000400000 */
[----:B------:R-:W-:-:S04]  /*0370*/  @P1 FMUL R17, R17, 0.25 ;  /* 0x3e80000011111820 */ /* 0x000fc80000400000 */
[----:B------:R-:W-:Y:S01]  /*0380*/  @!P3 FMUL R17, R17, 16777216 ;  /* 0x4b8000001111b820 */ /* 0x000fe20000400000 */
[----:B------:R-:W1:Y:S01]  /*0390*/  MUFU.RCP R16, R16 ;  /* 0x0000001000107308 */ /* 0x000e620000001000 */
[----:B------:R-:W-:-:S07]  /*03a0*/  FSEL R15, R14, 1, P0 ;  /* 0x3f8000000e0f7808 */ /* 0x000fce0000000000 */
[----:B------:R-:W2:Y:S01]  /*03b0*/  MUFU.RCP R17, R17 ;  /* 0x0000001100117308 */ /* 0x000ea20000001000 */
[----:B------:R-:W-:Y:S01]  /*03c0*/  FSEL R14, R14, 1, P1 ;  /* 0x3f8000000e0e7808 */ /* 0x000fe20000800000 */
[----:B------:R-:W-:-:S04]  /*03d0*/  @!P2 FMUL R15, R15, 16777216 ;  /* 0x4b8000000f0fa820 */ /* 0x000fc80000400000 */
[----:B------:R-:W-:Y:S01]  /*03e0*/  @!P3 FMUL R14, R14, 16777216 ;  /* 0x4b8000000e0eb820 */ /* 0x000fe20000400000 */
[----:B----4-:R-:W-:Y:S01]  /*03f0*/  FADD R4, R4, -R6 ;  /* 0x8000000604047221 */ /* 0x010fe20000000000 */
[----:B-1----:R-:W-:Y:S01]  /*0400*/  FMUL R15, R16, R15 ;  /* 0x0000000f100f7220 */ /* 0x002fe20000400000 */
[----:B------:R-:W-:Y:S01]  /*0410*/  FADD R5, R5, -R7 ;  /* 0x8000000705057221 */ /* 0x000fe20000000000 */
[----:B--2---:R-:W-:Y:S02]  /*0420*/  FMUL R14, R17, R14 ;  /* 0x0000000e110e7220 */ /* 0x004fe40000400000 */
[----:B------:R-:W-:Y:S02]  /*0430*/  FMUL R15, R4, R15 ;  /* 0x0000000f040f7220 */ /* 0x000fe40000400000 */
[----:B------:R-:W-:Y:S01]  /*0440*/  FMUL R14, R5, R14 ;  /* 0x0000000e050e7220 */ /* 0x000fe20000400000 */
[----:B-----5:R-:W-:Y:S01]  /*0450*/  SEL R5, R12, RZ, !P4 ;  /* 0x000000ff0c057207 */ /* 0x020fe20006000000 */
[----:B---3--:R-:W-:Y:S01]  /*0460*/  FFMA R8, R8, R15, R10 ;  /* 0x0000000f08087223 */ /* 0x008fe2000000000a */
[----:B------:R-:W-:Y:S01]  /*0470*/  SEL R4, R13, RZ, !P5 ;  /* 0x000000ff0d047207 */ /* 0x000fe20006800000 */
[----:B------:R-:W-:Y:S01]  /*0480*/  FFMA R9, R9, R14, R11 ;  /* 0x0000000e09097223 */ /* 0x000fe2000000000b */
[----:B0-----:R-:W-:-:S04]  /*0490*/  IMAD.WIDE R2, R0, 0x4, R2 ;  /* 0x0000000400027825 */ /* 0x001fc800078e0202 */
[----:B------:R-:W-:Y:S01]  /*04a0*/  @!P4 FADD R8, R8, R5 ;  /* 0x000000050808c221 */ /* 0x000fe20000000000 */
[----:B------:R-:W-:-:S05]  /*04b0*/  @!P5 FADD R9, R9, R4 ;  /* 0x000000040909d221 */ /* 0x000fca0000000000 */
[----:B------:R-:W-:Y:S01]  /*04c0*/  STG.E.64 desc[UR4][R2.64], R8 ;  /* 0x0000000802007986 */ /* 0x000fe2000c101b04 */
[----:B------:R-:W-:Y:S05]  /*04d0*/  EXIT ;  /* 0x000000000000794d */ /* 0x000fea0003800000 */
.L_x_0:
[----:B------:R-:W-:-:S00]  /*04e0*/  BRA `(.L_x_0) ;  /* 0xfffffffc00fc7947 */ /* 0x000fc0000383ffff */
[----:B------:R-:W-:-:S00]  /*04f0*/  NOP ;  /* 0x0000000000007918 */ /* 0x000fc00000000000 */
        /* <DEDUP_REMOVED lines=8> */
.L_x_1:


//--------------------- .nv.global.init           --------------------------
	.section	.nv.global.init,"aw",@progbits
.nv.global.init:
	.type		_$_str,@object
	.size		_$_str,(_$_str_$_2 - _$_str)
_$_str:
        /*0000*/ 	.byte	0x5f, 0x5f, 0x43, 0x55, 0x44, 0x41, 0x5f, 0x46, 0x54, 0x5a, 0x00
	.type		_$_str_$_2,@object
	.size		_$_str_$_2,(.L_1 - _$_str_$_2)
_$_str_$_2:
        /*000b*/ 	.byte	0x5f, 0x5f, 0x43, 0x55, 0x44, 0x41, 0x5f, 0x50, 0x52, 0x45, 0x43, 0x5f, 0x53, 0x51, 0x52, 0x54
        /*001b*/ 	.byte	0x00
.L_1:


//--------------------- .nv.constant0.triton_poi_fused__native_batch_norm_legit_no_training_add_74 --------------------------
	.section	.nv.constant0.triton_poi_fused__native_batch_norm_legit_no_training_add_74,"a",@progbits
	.sectionflags	@""
	.align	4
.nv.constant0.triton_poi_fused__native_batch_norm_legit_no_training_add_74:
	.zero		588
